//
// Generated by NVIDIA NVVM Compiler
//
// Compiler Build ID: CL-36424714
// Cuda compilation tools, release 13.0, V13.0.88
// Based on NVVM 20.0.0
//

.version 9.0
.target sm_100
.address_size 64

	// .globl	_Z19kernel_simple_multiv
.global .align 4 .b8 d_locks[16];
.global .align 4 .u32 d_ticket_next;
.global .align 4 .u32 d_ticket_now;
.global .align 4 .u32 d_counter;

.visible .entry _Z19kernel_simple_multiv()
{
	.reg .pred 	%p<9>;
	.reg .b32 	%r<16>;

	mov.u32 	%r6, %tid.x;
	and.b32  	%r1, %r6, 31;
	mov.b32 	%r15, 0;
$L__BB0_1:
	setp.ne.s32 	%p1, %r1, 0;
	@%p1 bra 	$L__BB0_8;
	atom.global.add.u32 	%r3, [d_ticket_next], 1;
$L__BB0_3:
	atom.global.or.b32 	%r7, [d_ticket_now], 0;
	setp.ne.s32 	%p2, %r7, %r3;
	@%p2 bra 	$L__BB0_3;
$L__BB0_4:
	atom.relaxed.global.cas.b32 	%r8, [d_locks], 0, 1;
	setp.ne.s32 	%p3, %r8, 0;
	@%p3 bra 	$L__BB0_4;
$L__BB0_5:
	atom.relaxed.global.cas.b32 	%r9, [d_locks+4], 0, 1;
	setp.ne.s32 	%p4, %r9, 0;
	@%p4 bra 	$L__BB0_5;
$L__BB0_6:
	atom.relaxed.global.cas.b32 	%r10, [d_locks+8], 0, 1;
	setp.ne.s32 	%p5, %r10, 0;
	@%p5 bra 	$L__BB0_6;
$L__BB0_7:
	atom.relaxed.global.cas.b32 	%r11, [d_locks+12], 0, 1;
	setp.ne.s32 	%p6, %r11, 0;
	@%p6 bra 	$L__BB0_7;
$L__BB0_8:
	setp.ne.s32 	%p7, %r1, 0;
	bar.warp.sync 	-1;
	atom.global.add.u32 	%r12, [d_counter], 1;
	@%p7 bra 	$L__BB0_10;
	membar.gl;
	mov.b32 	%r13, 0;
	st.global.u32 	[d_locks+12], %r13;
	membar.gl;
	st.global.u32 	[d_locks+8], %r13;
	membar.gl;
	st.global.u32 	[d_locks+4], %r13;
	membar.gl;
	st.global.u32 	[d_locks], %r13;
	atom.global.add.u32 	%r14, [d_ticket_now], 1;
$L__BB0_10:
	bar.warp.sync 	-1;
	add.s32 	%r15, %r15, 1;
	setp.ne.s32 	%p8, %r15, 100;
	@%p8 bra 	$L__BB0_1;
	ret;

}


// ===== COMPILED SASS (sm_100) =====

	.target	sm_100

	.elftype	@"ET_EXEC"


//--------------------- .note.nv.tkinfo           --------------------------
	.section	.note.nv.tkinfo,"",@"SHT_NOTE"
	.sectionflags	@"SHF_NOTE_NV_TKINFO"
	.tkinfo
        /*0018*/ 	.word	0x00000002
        /*0030*/ 	.string	""
        /*0030*/ 	.string	"ptxas"
        /*0030*/ 	.string	"Cuda compilation tools, release 13.0, V13.0.88"
        /*0030*/ 	.string	"Build cuda_13.0.r13.0/compiler.36424714_0"
        /*0030*/ 	.string	"-arch sm_100 -m 64 "



//--------------------- .note.nv.cuinfo           --------------------------
	.section	.note.nv.cuinfo,"",@"SHT_NOTE"
	.sectionflags	@"SHF_NOTE_NV_CUINFO"
        /*0018*/ 	.short	0x0002
        /*001a*/ 	.short	0x0064
        /*001c*/ 	.short	0x0082
	.zero		2


//--------------------- .nv.info                  --------------------------
	.section	.nv.info,"",@"SHT_CUDA_INFO"
	.align	4


	//----- nvinfo : EIATTR_REGCOUNT
	.align		4
        /*0000*/ 	.byte	0x04, 0x2f
        /*0002*/ 	.short	(.L_5 - .L_4)
	.align		4
.L_4:
        /*0004*/ 	.word	index@(_Z19kernel_simple_multiv)
        /*0008*/ 	.word	0x0000000d


	//----- nvinfo : EIATTR_FRAME_SIZE
	.align		4
.L_5:
        /*000c*/ 	.byte	0x04, 0x11
        /*000e*/ 	.short	(.L_7 - .L_6)
	.align		4
.L_6:
        /*0010*/ 	.word	index@(_Z19kernel_simple_multiv)
        /*0014*/ 	.word	0x00000000


	//----- nvinfo : EIATTR_MIN_STACK_SIZE
	.align		4
.L_7:
        /*0018*/ 	.byte	0x04, 0x12
        /*001a*/ 	.short	(.L_9 - .L_8)
	.align		4
.L_8:
        /*001c*/ 	.word	index@(_Z19kernel_simple_multiv)
        /*0020*/ 	.word	0x00000000
.L_9:


//--------------------- .nv.compat                --------------------------
	.section	.nv.compat,"",@"SHT_CUDA_COMPAT_INFO"
	.align	4
        /*0000*/ 	.byte	0x02, 0x09, 0x00, 0x00, 0x02, 0x02, 0x01, 0x00, 0x02, 0x05, 0x05, 0x00, 0x03, 0x07, 0x01, 0x01
        /*0010*/ 	.byte	0x02, 0x03, 0x00, 0x00, 0x02, 0x06, 0x01, 0x00, 0x04, 0x0b, 0x08, 0x00, 0x09, 0x00, 0x00, 0x00
        /*0020*/ 	.byte	0x00, 0x00, 0x00, 0x00


//--------------------- .nv.info._Z19kernel_simple_multiv --------------------------
	.section	.nv.info._Z19kernel_simple_multiv,"",@"SHT_CUDA_INFO"
	.sectionflags	@""
	.align	4


	//----- nvinfo : EIATTR_CUDA_API_VERSION
	.align		4
        /*0000*/ 	.byte	0x04, 0x37
        /*0002*/ 	.short	(.L_11 - .L_10)
.L_10:
        /*0004*/ 	.word	0x00000082


	//----- nvinfo : EIATTR_SPARSE_MMA_MASK
	.align		4
.L_11:
        /*0008*/ 	.byte	0x03, 0x50
        /*000a*/ 	.short	0x0000


	//----- nvinfo : EIATTR_MAXREG_COUNT
	.align		4
        /*000c*/ 	.byte	0x03, 0x1b
        /*000e*/ 	.short	0x00ff


	//----- nvinfo : EIATTR_MERCURY_ISA_VERSION
	.align		4
        /*0010*/ 	.byte	0x03, 0x5f
        /*0012*/ 	.short	0x0101


	//----- nvinfo : EIATTR_INT_WARP_WIDE_INSTR_OFFSETS
	.align		4
        /*0014*/ 	.byte	0x04, 0x31
        /*0016*/ 	.short	(.L_13 - .L_12)


	//   ....[0]....
.L_12:
        /*0018*/ 	.word	0x000000b0


	//   ....[1]....
        /*001c*/ 	.word	0x00000160


	//   ....[2]....
        /*0020*/ 	.word	0x00000470


	//   ....[3]....
        /*0024*/ 	.word	0x00000630


	//----- nvinfo : EIATTR_COOP_GROUP_MASK_REGIDS
	.align		4
.L_13:
        /*0028*/ 	.byte	0x04, 0x29
        /*002a*/ 	.short	(.L_15 - .L_14)


	//   ....[0]....
.L_14:
        /*002c*/ 	.word	0xffffffff


	//   ....[1]....
        /*0030*/ 	.word	0xffffffff


	//   ....[2]....
        /*0034*/ 	.word	0x05000002


	//   ....[3]....
        /*0038*/ 	.word	0x05000002


	//----- nvinfo : EIATTR_COOP_GROUP_INSTR_OFFSETS
	.align		4
.L_15:
        /*003c*/ 	.byte	0x04, 0x28
        /*003e*/ 	.short	(.L_17 - .L_16)


	//   ....[0]....
.L_16:
        /*0040*/ 	.word	0x00000440


	//   ....[1]....
        /*0044*/ 	.word	0x000006c0


	//   ....[2]....
        /*0048*/ 	.word	0x00000720


	//   ....[3]....
        /*004c*/ 	.word	0x00000790


	//----- nvinfo : EIATTR_VRC_CTA_INIT_COUNT
	.align		4
.L_17:
        /*0050*/ 	.byte	0x02, 0x4a
	.zero		1
	.zero		1


	//----- nvinfo : EIATTR_EXIT_INSTR_OFFSETS
	.align		4
        /*0054*/ 	.byte	0x04, 0x1c
        /*0056*/ 	.short	(.L_19 - .L_18)


	//   ....[0]....
.L_18:
        /*0058*/ 	.word	0x000006e0


	//----- nvinfo : EIATTR_CRS_STACK_SIZE
	.align		4
.L_19:
        /*005c*/ 	.byte	0x04, 0x1e
        /*005e*/ 	.short	(.L_21 - .L_20)
.L_20:
        /*0060*/ 	.word	0x00000000


	//----- nvinfo : EIATTR_SW_WAR
	.align		4
.L_21:
        /*0064*/ 	.byte	0x04, 0x36
        /*0066*/ 	.short	(.L_23 - .L_22)
.L_22:
        /*0068*/ 	.word	0x00000008
.L_23:


//--------------------- .nv.callgraph             --------------------------
	.section	.nv.callgraph,"",@"SHT_CUDA_CALLGRAPH"
	.align	4
	.sectionentsize	8
	.align		4
        /*0000*/ 	.word	0x00000000
	.align		4
        /*0004*/ 	.word	0xffffffff
	.align		4
        /*0008*/ 	.word	0x00000000
	.align		4
        /*000c*/ 	.word	0xfffffffe
	.align		4
        /*0010*/ 	.word	0x00000000
	.align		4
        /*0014*/ 	.word	0xfffffffd
	.align		4
        /*0018*/ 	.word	0x00000000
	.align		4
        /*001c*/ 	.word	0xfffffffc


//--------------------- .nv.constant4             --------------------------
	.section	.nv.constant4,"a",@progbits
	.align	8
	.align		8
.nv.constant4:
        /*0000*/ 	.dword	d_locks
	.align		8
        /*0008*/ 	.dword	d_ticket_next
	.align		8
        /*0010*/ 	.dword	d_ticket_now
	.align		8
        /*0018*/ 	.dword	d_counter


//--------------------- .text._Z19kernel_simple_multiv --------------------------
	.section	.text._Z19kernel_simple_multiv,"ax",@progbits
	.align	128
        .global         _Z19kernel_simple_multiv
        .type           _Z19kernel_simple_multiv,@function
        .size           _Z19kernel_simple_multiv,(.L_x_22 - _Z19kernel_simple_multiv)
        .other          _Z19kernel_simple_multiv,@"STO_CUDA_ENTRY STV_DEFAULT"
_Z19kernel_simple_multiv:
.text._Z19kernel_simple_multiv:
[----:B------:R-:W-:Y:S01]  /*0000*/  LDC R1, c[0x0][0x37c] ;  /* 0x0000df00ff017b82 */ /* 0x000fe20000000800 */
[----:B------:R-:W0:Y:S01]  /*0010*/  S2R R0, SR_TID.X ;  /* 0x0000000000007919 */ /* 0x000e220000002100 */
[----:B------:R-:W-:Y:S01]  /*0020*/  IMAD.MOV.U32 R10, RZ, RZ, RZ ;  /* 0x000000ffff0a7224 */ /* 0x000fe200078e00ff */
[----:B------:R-:W1:Y:S02]  /*0030*/  LDCU.64 UR6, c[0x0][0x358] ;  /* 0x00006b00ff0677ac */ /* 0x000e640008000a00 */
[----:B01----:R-:W-:-:S07]  /*0040*/  LOP3.LUT R0, R0, 0x1f, RZ, 0xc0, !PT ;  /* 0x0000001f00007812 */ /* 0x003fce00078ec0ff */
.L_x_14:
[----:B------:R-:W-:Y:S01]  /*0050*/  ISETP.NE.AND P0, PT, R0, RZ, PT ;  /* 0x000000ff0000720c */ /* 0x000fe20003f05270 */
[----:B------:R-:W-:Y:S01]  /*0060*/  VIADD R10, R10, 0x1 ;  /* 0x000000010a0a7836 */ /* 0x000fe20000000000 */
[----:B------:R-:W-:Y:S04]  /*0070*/  BSSY B0, `(.L_x_0) ;  /* 0x000003a000007945 */ /* 0x000fe80003800000 */
[----:B------:R-:W-:-:S07]  /*0080*/  ISETP.NE.AND P1, PT, R10, 0x64, PT ;  /* 0x000000640a00780c */ /* 0x000fce0003f25270 */
[----:B01---5:R-:W-:Y:S06]  /*0090*/  @P0 BRA `(.L_x_1) ;  /* 0x0000000000dc0947 */ /* 0x023fec0003800000 */
[----:B------:R-:W0:Y:S01]  /*00a0*/  S2R R5, SR_LANEID ;  /* 0x0000000000057919 */ /* 0x000e220000000000 */
[----:B------:R-:W-:Y:S01]  /*00b0*/  VOTEU.ANY UR4, UPT, PT ;  /* 0x0000000000047886 */ /* 0x000fe200038e0100 */
[----:B------:R-:W1:Y:S01]  /*00c0*/  LDC.64 R2, c[0x4][0x8] ;  /* 0x01000200ff027b82 */ /* 0x000e620000000a00 */
[----:B------:R-:W0:Y:S08]  /*00d0*/  FLO.U32 R8, UR4 ;  /* 0x0000000400087d00 */ /* 0x000e3000080e0000 */
[----:B------:R-:W1:Y:S01]  /*00e0*/  POPC R7, UR4 ;  /* 0x0000000400077d09 */ /* 0x000e620008000000 */
[----:B0-----:R-:W-:-:S13]  /*00f0*/  ISETP.EQ.U32.AND P2, PT, R8, R5, PT ;  /* 0x000000050800720c */ /* 0x001fda0003f42070 */
[----:B-1----:R-:W2:Y:S01]  /*0100*/  @P2 ATOMG.E.ADD.STRONG.GPU PT, R3, desc[UR6][R2.64], R7 ;  /* 0x80000007020329a8 */ /* 0x002ea200081ef106 */
[----:B------:R-:W-:Y:S01]  /*0110*/  BSSY B1, `(.L_x_2) ;  /* 0x000000b000017945 */ /* 0x000fe20003800000 */
[----:B------:R-:W0:Y:S02]  /*0120*/  S2R R4, SR_LTMASK ;  /* 0x0000000000047919 */ /* 0x000e240000003900 */
[----:B0-----:R-:W-:Y:S02]  /*0130*/  LOP3.LUT R9, R4, UR4, RZ, 0xc0, !PT ;  /* 0x0000000404097c12 */ /* 0x001fe4000f8ec0ff */
[----:B------:R-:W0:Y:S04]  /*0140*/  LDC.64 R4, c[0x4][0x10] ;  /* 0x01000400ff047b82 */ /* 0x000e280000000a00 */
[----:B------:R-:W1:Y:S01]  /*0150*/  POPC R9, R9 ;  /* 0x0000000900097309 */ /* 0x000e620000000000 */
[----:B--2---:R-:W1:Y:S02]  /*0160*/  SHFL.IDX PT, R6, R3, R8, 0x1f ;  /* 0x00001f0803067589 */ /* 0x004e6400000e0000 */
[----:B01----:R-:W-:-:S07]  /*0170*/  IMAD.IADD R6, R6, 0x1, R9 ;  /* 0x0000000106067824 */ /* 0x003fce00078e0209 */
.L_x_3:
[----:B------:R-:W-:Y:S05]  /*0180*/  YIELD ;  /* 0x0000000000007946 */ /* 0x000fea0003800000 */
[----:B------:R-:W2:Y:S02]  /*0190*/  ATOMG.E.OR.STRONG.GPU PT, R3, desc[UR6][R4.64], RZ ;  /* 0x800000ff040379a8 */ /* 0x000ea4000b1ef106 */
[----:B--2---:R-:W-:-:S13]  /*01a0*/  ISETP.NE.AND P2, PT, R3, R6, PT ;  /* 0x000000060300720c */ /* 0x004fda0003f45270 */
[----:B------:R-:W-:Y:S05]  /*01b0*/  @P2 BRA `(.L_x_3) ;  /* 0xfffffffc00f02947 */ /* 0x000fea000383ffff */
[----:B------:R-:W-:Y:S05]  /*01c0*/  BSYNC B1 ;  /* 0x0000000000017941 */ /* 0x000fea0003800000 */
.L_x_2:
[----:B------:R-:W0:Y:S01]  /*01d0*/  LDC.64 R2, c[0x4][RZ] ;  /* 0x01000000ff027b82 */ /* 0x000e220000000a00 */
[----:B------:R-:W-:Y:S01]  /*01e0*/  BSSY B1, `(.L_x_4) ;  /* 0x0000007000017945 */ /* 0x000fe20003800000 */
[----:B------:R-:W-:-:S07]  /*01f0*/  IMAD.MOV.U32 R5, RZ, RZ, 0x1 ;  /* 0x00000001ff057424 */ /* 0x000fce00078e00ff */
.L_x_5:
[----:B------:R-:W-:Y:S01]  /*0200*/  IMAD.MOV.U32 R4, RZ, RZ, RZ ;  /* 0x000000ffff047224 */ /* 0x000fe200078e00ff */
[----:B------:R-:W-:Y:S05]  /*0210*/  YIELD ;  /* 0x0000000000007946 */ /* 0x000fea0003800000 */
[----:B0-----:R-:W2:Y:S02]  /*0220*/  ATOMG.E.CAS.STRONG.GPU PT, R4, [R2], R4, R5 ;  /* 0x00000004020473a9 */ /* 0x001ea400001ee105 */
[----:B--2---:R-:W-:-:S13]  /*0230*/  ISETP.NE.AND P2, PT, R4, RZ, PT ;  /* 0x000000ff0400720c */ /* 0x004fda0003f45270 */
[----:B------:R-:W-:Y:S05]  /*0240*/  @P2 BRA `(.L_x_5) ;  /* 0xfffffffc00ec2947 */ /* 0x000fea000383ffff */
[----:B------:R-:W-:Y:S05]  /*0250*/  BSYNC B1 ;  /* 0x0000000000017941 */ /* 0x000fea0003800000 */
.L_x_4:
[----:B------:R-:W0:Y:S01]  /*0260*/  LDCU.64 UR4, c[0x4][URZ] ;  /* 0x01000000ff0477ac */ /* 0x000e220008000a00 */
[----:B------:R-:W-:Y:S01]  /*0270*/  BSSY B1, `(.L_x_6) ;  /* 0x000000b000017945 */ /* 0x000fe20003800000 */
[----:B0-----:R-:W-:-:S04]  /*0280*/  UIADD3 UR4, UP0, UPT, UR4, 0x4, URZ ;  /* 0x0000000404047890 */ /* 0x001fc8000ff1e0ff */
[----:B------:R-:W-:Y:S02]  /*0290*/  UIADD3.X UR5, UPT, UPT, URZ, UR5, URZ, UP0, !UPT ;  /* 0x00000005ff057290 */ /* 0x000fe400087fe4ff */
[----:B------:R-:W-:-:S04]  /*02a0*/  MOV R2, UR4 ;  /* 0x0000000400027c02 */ /* 0x000fc80008000f00 */
[----:B------:R-:W-:-:S07]  /*02b0*/  IMAD.U32 R3, RZ, RZ, UR5 ;  /* 0x00000005ff037e24 */ /* 0x000fce000f8e00ff */
.L_x_7:
[----:B------:R-:W-:Y:S01]  /*02c0*/  IMAD.MOV.U32 R4, RZ, RZ, RZ ;  /* 0x000000ffff047224 */ /* 0x000fe200078e00ff */
[----:B------:R-:W-:Y:S05]  /*02d0*/  YIELD ;  /* 0x0000000000007946 */ /* 0x000fea0003800000 */
[----:B------:R-:W-:-:S05]  /*02e0*/  IMAD.MOV.U32 R5, RZ, RZ, 0x1 ;  /* 0x00000001ff057424 */ /* 0x000fca00078e00ff */
[----:B------:R-:W2:Y:S02]  /*02f0*/  ATOMG.E.CAS.STRONG.GPU PT, R4, [R2], R4, R5 ;  /* 0x00000004020473a9 */ /* 0x000ea400001ee105 */
[----:B--2---:R-:W-:-:S13]  /*0300*/  ISETP.NE.AND P2, PT, R4, RZ, PT ;  /* 0x000000ff0400720c */ /* 0x004fda0003f45270 */
[----:B------:R-:W-:Y:S05]  /*0310*/  @P2 BRA `(.L_x_7) ;  /* 0xfffffffc00e82947 */ /* 0x000fea000383ffff */
[----:B------:R-:W-:Y:S05]  /*0320*/  BSYNC B1 ;  /* 0x0000000000017941 */ /* 0x000fea0003800000 */
.L_x_6:
[----:B------:R-:W-:Y:S01]  /*0330*/  BSSY B1, `(.L_x_8) ;  /* 0x0000007000017945 */ /* 0x000fe20003800000 */
.L_x_9:
[----:B------:R-:W-:Y:S02]  /*0340*/  HFMA2 R4, -RZ, RZ, 0, 0 ;  /* 0x00000000ff047431 */ /* 0x000fe400000001ff */
[----:B------:R-:W-:Y:S01]  /*0350*/  IMAD.MOV.U32 R5, RZ, RZ, 0x1 ;  /* 0x00000001ff057424 */ /* 0x000fe200078e00ff */
[----:B------:R-:W-:Y:S05]  /*0360*/  YIELD ;  /* 0x0000000000007946 */ /* 0x000fea0003800000 */
[----:B------:R-:W2:Y:S02]  /*0370*/  ATOMG.E.CAS.STRONG.GPU PT, R4, [R2+0x4], R4, R5 ;  /* 0x00000404020473a9 */ /* 0x000ea400001ee105 */
[----:B--2---:R-:W-:-:S13]  /*0380*/  ISETP.NE.AND P2, PT, R4, RZ, PT ;  /* 0x000000ff0400720c */ /* 0x004fda0003f45270 */
[----:B------:R-:W-:Y:S05]  /*0390*/  @P2 BRA `(.L_x_9) ;  /* 0xfffffffc00e82947 */ /* 0x000fea000383ffff */
[----:B------:R-:W-:Y:S05]  /*03a0*/  BSYNC B1 ;  /* 0x0000000000017941 */ /* 0x000fea0003800000 */
.L_x_8:
[----:B------:R-:W-:Y:S01]  /*03b0*/  IMAD.MOV.U32 R4, RZ, RZ, RZ ;  /* 0x000000ffff047224 */ /* 0x000fe200078e00ff */
[----:B------:R-:W-:Y:S05]  /*03c0*/  YIELD ;  /* 0x0000000000007946 */ /* 0x000fea0003800000 */
[----:B------:R-:W-:-:S05]  /*03d0*/  IMAD.MOV.U32 R5, RZ, RZ, 0x1 ;  /* 0x00000001ff057424 */ /* 0x000fca00078e00ff */
[----:B------:R-:W2:Y:S02]  /*03e0*/  ATOMG.E.CAS.STRONG.GPU PT, R4, [R2+0x8], R4, R5 ;  /* 0x00000804020473a9 */ /* 0x000ea400001ee105 */
[----:B--2---:R-:W-:-:S13]  /*03f0*/  ISETP.NE.AND P2, PT, R4, RZ, PT ;  /* 0x000000ff0400720c */ /* 0x004fda0003f45270 */
[----:B------:R-:W-:Y:S05]  /*0400*/  @P2 BRA `(.L_x_8) ;  /* 0xfffffffc00e82947 */ /* 0x000fea000383ffff */
.L_x_1:
[----:B------:R-:W-:Y:S05]  /*0410*/  BSYNC B0 ;  /* 0x0000000000007941 */ /* 0x000fea0003800000 */
.L_x_0:
[----:B------:R-:W-:-:S03]  /*0420*/  UMOV UR4, 0xffffffff ;  /* 0xffffffff00047882 */ /* 0x000fc60000000000 */
[----:B------:R-:W-:Y:S05]  /*0430*/  BRA.DIV UR4, `(.L_x_10) ;  /* 0x0000000204ac7947 */ /* 0x000fea000b800000 */
[----:B------:R-:W-:Y:S01]  /*0440*/  NOP ;  /* 0x0000000000007918 */ /* 0x000fe20000000000 */
.L_x_17:
[----:B------:R-:W0:Y:S01]  /*0450*/  S2R R4, SR_LANEID ;  /* 0x0000000000047919 */ /* 0x000e220000000000 */
[----:B------:R-:W1:Y:S01]  /*0460*/  LDC.64 R2, c[0x4][0x18] ;  /* 0x01000600ff027b82 */ /* 0x000e620000000a00 */
[----:B------:R-:W-:Y:S02]  /*0470*/  VOTEU.ANY UR4, UPT, PT ;  /* 0x0000000000047886 */ /* 0x000fe400038e0100 */
[----:B------:R-:W-:Y:S02]  /*0480*/  UFLO.U32 UR5, UR4 ;  /* 0x00000004000572bd */ /* 0x000fe400080e0000 */
[----:B------:R-:W1:Y:S01]  /*0490*/  POPC R5, UR4 ;  /* 0x0000000400057d09 */ /* 0x000e620008000000 */
[----:B------:R-:W-:Y:S03]  /*04a0*/  BSSY.RECONVERGENT B0, `(.L_x_11) ;  /* 0x000001f000007945 */ /* 0x000fe60003800200 */
[----:B0-----:R-:W-:-:S13]  /*04b0*/  ISETP.EQ.U32.AND P2, PT, R4, UR5, PT ;  /* 0x0000000504007c0c */ /* 0x001fda000bf42070 */
[----:B-1----:R0:W5:Y:S01]  /*04c0*/  @P2 ATOMG.E.ADD.STRONG.GPU PT, RZ, desc[UR6][R2.64], R5 ;  /* 0x8000000502ff29a8 */ /* 0x00216200081ef106 */
[----:B------:R-:W-:Y:S05]  /*04d0*/  @P0 BRA `(.L_x_12) ;  /* 0x00000000006c0947 */ /* 0x000fea0003800000 */
[----:B------:R-:W1:Y:S08]  /*04e0*/  LDC.64 R6, c[0x4][RZ] ;  /* 0x01000000ff067b82 */ /* 0x000e700000000a00 */
[----:B0-----:R-:W0:Y:S01]  /*04f0*/  LDC.64 R2, c[0x4][0x10] ;  /* 0x01000400ff027b82 */ /* 0x001e220000000a00 */
[----:B------:R-:W-:Y:S06]  /*0500*/  MEMBAR.SC.GPU ;  /* 0x0000000000007992 */ /* 0x000fec0000002000 */
[----:B------:R-:W-:-:S00]  /*0510*/  ERRBAR ;  /* 0x00000000000079ab */ /* 0x000fc00000000000 */
[----:B------:R-:W-:Y:S06]  /*0520*/  CGAERRBAR ;  /* 0x00000000000075ab */ /* 0x000fec0000000000 */
[----:B------:R-:W-:Y:S04]  /*0530*/  CCTL.IVALL ;  /* 0x00000000ff00798f */ /* 0x000fe80002000000 */
[----:B-1----:R1:W-:Y:S01]  /*0540*/  STG.E desc[UR6][R6.64+0xc], RZ ;  /* 0x00000cff06007986 */ /* 0x0023e2000c101906 */
[----:B------:R-:W-:Y:S06]  /*0550*/  MEMBAR.SC.GPU ;  /* 0x0000000000007992 */ /* 0x000fec0000002000 */
[----:B------:R-:W-:-:S00]  /*0560*/  ERRBAR ;  /* 0x00000000000079ab */ /* 0x000fc00000000000 */
[----:B------:R-:W-:Y:S06]  /*0570*/  CGAERRBAR ;  /* 0x00000000000075ab */ /* 0x000fec0000000000 */
[----:B------:R-:W-:Y:S04]  /*0580*/  CCTL.IVALL ;  /* 0x00000000ff00798f */ /* 0x000fe80002000000 */
[----:B------:R1:W-:Y:S01]  /*0590*/  STG.E desc[UR6][R6.64+0x8], RZ ;  /* 0x000008ff06007986 */ /* 0x0003e2000c101906 */
        /* <DEDUP_REMOVED lines=8> */
[----:B------:R-:W-:Y:S01]  /*0620*/  CCTL.IVALL ;  /* 0x00000000ff00798f */ /* 0x000fe20002000000 */
[----:B------:R-:W-:-:S03]  /*0630*/  VOTEU.ANY UR4, UPT, PT ;  /* 0x0000000000047886 */ /* 0x000fc600038e0100 */
[----:B------:R1:W-:Y:S01]  /*0640*/  STG.E desc[UR6][R6.64], RZ ;  /* 0x000000ff06007986 */ /* 0x0003e2000c101906 */
[----:B------:R-:W-:Y:S02]  /*0650*/  UFLO.U32 UR5, UR4 ;  /* 0x00000004000572bd */ /* 0x000fe400080e0000 */
[----:B------:R-:W0:Y:S04]  /*0660*/  POPC R5, UR4 ;  /* 0x0000000400057d09 */ /* 0x000e280008000000 */
[----:B------:R-:W-:-:S13]  /*0670*/  ISETP.EQ.U32.AND P0, PT, R4, UR5, PT ;  /* 0x0000000504007c0c */ /* 0x000fda000bf02070 */
[----:B0-----:R1:W5:Y:S02]  /*0680*/  @P0 ATOMG.E.ADD.STRONG.GPU PT, RZ, desc[UR6][R2.64], R5 ;  /* 0x8000000502ff09a8 */ /* 0x00136400081ef106 */
.L_x_12:
[----:B------:R-:W-:Y:S05]  /*0690*/  BSYNC.RECONVERGENT B0 ;  /* 0x0000000000007941 */ /* 0x000fea0003800200 */
.L_x_11:
[----:B------:R-:W-:-:S03]  /*06a0*/  UMOV UR4, 0xffffffff ;  /* 0xffffffff00047882 */ /* 0x000fc60000000000 */
[----:B------:R-:W-:Y:S05]  /*06b0*/  BRA.DIV UR4, `(.L_x_13) ;  /* 0x0000000204287947 */ /* 0x000fea000b800000 */
[----:B------:R-:W-:Y:S01]  /*06c0*/  NOP ;  /* 0x0000000000007918 */ /* 0x000fe20000000000 */
.L_x_20:
[----:B------:R-:W-:Y:S05]  /*06d0*/  @P1 BRA `(.L_x_14) ;  /* 0xfffffff8005c1947 */ /* 0x000fea000383ffff */
[----:B------:R-:W-:Y:S05]  /*06e0*/  EXIT ;  /* 0x000000000000794d */ /* 0x000fea0003800000 */
.L_x_10:
[----:B------:R-:W-:Y:S01]  /*06f0*/  BSSY B0, `(.L_x_15) ;  /* 0x0000005000007945 */ /* 0x000fe20003800000 */
[----:B------:R-:W-:-:S07]  /*0700*/  MOV R2, 0xffffffff ;  /* 0xffffffff00027802 */ /* 0x000fce0000000f00 */
[----:B------:R-:W-:Y:S05]  /*0710*/  WARPSYNC.COLLECTIVE R2, `(.L_x_16) ;  /* 0x0000000002087348 */ /* 0x000fea0003c00000 */
[----:B------:R-:W-:Y:S01]  /*0720*/  NOP ;  /* 0x0000000000007918 */ /* 0x000fe20000000000 */
[----:B------:R-:W-:Y:S05]  /*0730*/  ENDCOLLECTIVE ;  /* 0x000000000000791b */ /* 0x000fea0003800000 */
.L_x_16:
[----:B------:R-:W-:Y:S05]  /*0740*/  BSYNC B0 ;  /* 0x0000000000007941 */ /* 0x000fea0003800000 */
.L_x_15:
[----:B------:R-:W-:Y:S05]  /*0750*/  BRA `(.L_x_17) ;  /* 0xfffffffc003c7947 */ /* 0x000fea000383ffff */
.L_x_13:
[----:B------:R-:W-:Y:S01]  /*0760*/  BSSY B0, `(.L_x_18) ;  /* 0x0000005000007945 */ /* 0x000fe20003800000 */
[----:B01----:R-:W-:-:S07]  /*0770*/  IMAD.MOV.U32 R2, RZ, RZ, -0x1 ;  /* 0xffffffffff027424 */ /* 0x003fce00078e00ff */
[----:B-----5:R-:W-:Y:S05]  /*0780*/  WARPSYNC.COLLECTIVE R2, `(.L_x_19) ;  /* 0x0000000002087348 */ /* 0x020fea0003c00000 */
[----:B------:R-:W-:Y:S01]  /*0790*/  NOP ;  /* 0x0000000000007918 */ /* 0x000fe20000000000 */
[----:B-----5:R-:W-:Y:S05]  /*07a0*/  ENDCOLLECTIVE ;  /* 0x000000000000791b */ /* 0x020fea0003800000 */
.L_x_19:
[----:B------:R-:W-:Y:S05]  /*07b0*/  BSYNC B0 ;  /* 0x0000000000007941 */ /* 0x000fea0003800000 */
.L_x_18:
[----:B------:R-:W-:Y:S05]  /*07c0*/  BRA `(.L_x_20) ;  /* 0xfffffffc00c07947 */ /* 0x000fea000383ffff */
.L_x_21:
[----:B------:R-:W-:-:S00]  /*07d0*/  BRA `(.L_x_21) ;  /* 0xfffffffc00fc7947 */ /* 0x000fc0000383ffff */
[----:B------:R-:W-:-:S00]  /*07e0*/  NOP ;  /* 0x0000000000007918 */ /* 0x000fc00000000000 */
        /* <DEDUP_REMOVED lines=9> */
.L_x_22:


//--------------------- .nv.shared.reserved.0     --------------------------
	.section	.nv.shared.reserved.0,"aw",@nobits
	.weak		__nv_reservedSMEM_offset_0_alias
	.size		__nv_reservedSMEM_offset_0_alias, 0, 64
	.other		__nv_reservedSMEM_offset_0_alias,@"STO_CUDA_RESERVED_SHARED STV_DEFAULT"
__nv_reservedSMEM_offset_0_alias:
	.zero		0
	.zero		64


//--------------------- .nv.global                --------------------------
	.section	.nv.global,"aw",@nobits
	.align	4
.nv.global:
	.type		d_ticket_now,@object
	.size		d_ticket_now,(d_counter - d_ticket_now)
d_ticket_now:
	.zero		4
	.type		d_counter,@object
	.size		d_counter,(d_ticket_next - d_counter)
d_counter:
	.zero		4
	.type		d_ticket_next,@object
	.size		d_ticket_next,(d_locks - d_ticket_next)
d_ticket_next:
	.zero		4
	.type		d_locks,@object
	.size		d_locks,(.L_0 - d_locks)
d_locks:
	.zero		16
.L_0:


//--------------------- .nv.constant0._Z19kernel_simple_multiv --------------------------
	.section	.nv.constant0._Z19kernel_simple_multiv,"a",@progbits
	.sectionflags	@""
	.align	4
.nv.constant0._Z19kernel_simple_multiv:
	.zero		896


//--------------------- SYMBOLS --------------------------

	.type		.nv.reservedSmem.offset0,@object
	.size		.nv.reservedSmem.offset0,0x4
